//
// Generated by NVIDIA NVVM Compiler
//
// Compiler Build ID: CL-36424714
// Cuda compilation tools, release 13.0, V13.0.88
// Based on NVVM 20.0.0
//

.version 9.0
.target sm_100
.address_size 64

	// .globl	_Z15SkewGaussianBWFPKdS0_S0_PKiS0_Pd

.visible .entry _Z15SkewGaussianBWFPKdS0_S0_PKiS0_Pd(
	.param .u64 .ptr .align 1 _Z15SkewGaussianBWFPKdS0_S0_PKiS0_Pd_param_0,
	.param .u64 .ptr .align 1 _Z15SkewGaussianBWFPKdS0_S0_PKiS0_Pd_param_1,
	.param .u64 .ptr .align 1 _Z15SkewGaussianBWFPKdS0_S0_PKiS0_Pd_param_2,
	.param .u64 .ptr .align 1 _Z15SkewGaussianBWFPKdS0_S0_PKiS0_Pd_param_3,
	.param .u64 .ptr .align 1 _Z15SkewGaussianBWFPKdS0_S0_PKiS0_Pd_param_4,
	.param .u64 .ptr .align 1 _Z15SkewGaussianBWFPKdS0_S0_PKiS0_Pd_param_5
)
{
	.reg .pred 	%p<7>;
	.reg .b32 	%r<27>;
	.reg .b32 	%f<7>;
	.reg .b64 	%rd<19>;
	.reg .b64 	%fd<97>;

	ld.param.u64 	%rd7, [_Z15SkewGaussianBWFPKdS0_S0_PKiS0_Pd_param_0];
	ld.param.u64 	%rd8, [_Z15SkewGaussianBWFPKdS0_S0_PKiS0_Pd_param_1];
	ld.param.u64 	%rd9, [_Z15SkewGaussianBWFPKdS0_S0_PKiS0_Pd_param_2];
	ld.param.u64 	%rd11, [_Z15SkewGaussianBWFPKdS0_S0_PKiS0_Pd_param_3];
	ld.param.u64 	%rd12, [_Z15SkewGaussianBWFPKdS0_S0_PKiS0_Pd_param_4];
	ld.param.u64 	%rd10, [_Z15SkewGaussianBWFPKdS0_S0_PKiS0_Pd_param_5];
	cvta.to.global.u64 	%rd1, %rd12;
	cvta.to.global.u64 	%rd2, %rd11;
	mov.u32 	%r9, %ctaid.x;
	mov.u32 	%r1, %ntid.x;
	mov.u32 	%r10, %tid.x;
	mad.lo.s32 	%r26, %r9, %r1, %r10;
	ld.global.u32 	%r11, [%rd2];
	setp.ge.s32 	%p1, %r26, %r11;
	@%p1 bra 	$L__BB0_6;
	mov.u32 	%r12, %nctaid.x;
	mul.lo.s32 	%r3, %r1, %r12;
	cvta.to.global.u64 	%rd3, %rd8;
	cvta.to.global.u64 	%rd4, %rd7;
	cvta.to.global.u64 	%rd5, %rd9;
	cvta.to.global.u64 	%rd6, %rd10;
$L__BB0_2:
	ld.global.f64 	%fd9, [%rd1+16];
	ld.global.f64 	%fd10, [%rd1+24];
	ld.global.f64 	%fd1, [%rd1+32];
	mul.wide.s32 	%rd13, %r26, 8;
	add.s64 	%rd14, %rd3, %rd13;
	ld.global.f64 	%fd11, [%rd14];
	sub.f64 	%fd12, %fd11, %fd9;
	div.rn.f64 	%fd2, %fd12, %fd10;
	ld.global.f64 	%fd3, [%rd1+8];
	neg.f64 	%fd13, %fd12;
	mul.f64 	%fd14, %fd12, %fd13;
	mul.f64 	%fd15, %fd10, %fd10;
	fma.rn.f64 	%fd16, %fd10, %fd10, %fd15;
	div.rn.f64 	%fd4, %fd14, %fd16;
	fma.rn.f64 	%fd17, %fd4, 0d3FF71547652B82FE, 0d4338000000000000;
	{
	.reg .b32 %temp; 
	mov.b64 	{%r5, %temp}, %fd17;
	}
	mov.f64 	%fd18, 0dC338000000000000;
	add.rn.f64 	%fd19, %fd17, %fd18;
	fma.rn.f64 	%fd20, %fd19, 0dBFE62E42FEFA39EF, %fd4;
	fma.rn.f64 	%fd21, %fd19, 0dBC7ABC9E3B39803F, %fd20;
	fma.rn.f64 	%fd22, %fd21, 0d3E5ADE1569CE2BDF, 0d3E928AF3FCA213EA;
	fma.rn.f64 	%fd23, %fd22, %fd21, 0d3EC71DEE62401315;
	fma.rn.f64 	%fd24, %fd23, %fd21, 0d3EFA01997C89EB71;
	fma.rn.f64 	%fd25, %fd24, %fd21, 0d3F2A01A014761F65;
	fma.rn.f64 	%fd26, %fd25, %fd21, 0d3F56C16C1852B7AF;
	fma.rn.f64 	%fd27, %fd26, %fd21, 0d3F81111111122322;
	fma.rn.f64 	%fd28, %fd27, %fd21, 0d3FA55555555502A1;
	fma.rn.f64 	%fd29, %fd28, %fd21, 0d3FC5555555555511;
	fma.rn.f64 	%fd30, %fd29, %fd21, 0d3FE000000000000B;
	fma.rn.f64 	%fd31, %fd30, %fd21, 0d3FF0000000000000;
	fma.rn.f64 	%fd32, %fd31, %fd21, 0d3FF0000000000000;
	{
	.reg .b32 %temp; 
	mov.b64 	{%r6, %temp}, %fd32;
	}
	{
	.reg .b32 %temp; 
	mov.b64 	{%temp, %r7}, %fd32;
	}
	shl.b32 	%r13, %r5, 20;
	add.s32 	%r14, %r13, %r7;
	mov.b64 	%fd96, {%r6, %r14};
	{
	.reg .b32 %temp; 
	mov.b64 	{%temp, %r15}, %fd4;
	}
	mov.b32 	%f2, %r15;
	abs.f32 	%f1, %f2;
	setp.lt.f32 	%p2, %f1, 0f4086232B;
	@%p2 bra 	$L__BB0_5;
	setp.lt.f64 	%p3, %fd4, 0d0000000000000000;
	add.f64 	%fd33, %fd4, 0d7FF0000000000000;
	selp.f64 	%fd96, 0d0000000000000000, %fd33, %p3;
	setp.geu.f32 	%p4, %f1, 0f40874800;
	@%p4 bra 	$L__BB0_5;
	shr.u32 	%r16, %r5, 31;
	add.s32 	%r17, %r5, %r16;
	shr.s32 	%r18, %r17, 1;
	shl.b32 	%r19, %r18, 20;
	add.s32 	%r20, %r7, %r19;
	mov.b64 	%fd34, {%r6, %r20};
	sub.s32 	%r21, %r5, %r18;
	shl.b32 	%r22, %r21, 20;
	add.s32 	%r23, %r22, 1072693248;
	mov.b32 	%r24, 0;
	mov.b64 	%fd35, {%r24, %r23};
	mul.f64 	%fd96, %fd35, %fd34;
$L__BB0_5:
	mul.f64 	%fd36, %fd3, %fd96;
	mul.f64 	%fd37, %fd1, %fd2;
	div.rn.f64 	%fd38, %fd37, 0d3FF6A09E667F3BCD;
	abs.f64 	%fd39, %fd38;
	fma.rn.f64 	%fd40, %fd39, 0dBCF0679AFBA6F279, 0d3D47088FDB46FA5F;
	fma.rn.f64 	%fd41, %fd40, %fd39, 0dBD8DF9F9B976A9B2;
	fma.rn.f64 	%fd42, %fd41, %fd39, 0d3DC7F1F5590CC332;
	fma.rn.f64 	%fd43, %fd42, %fd39, 0dBDFA28A3CD2D56C4;
	fma.rn.f64 	%fd44, %fd43, %fd39, 0d3E2485EE67835925;
	fma.rn.f64 	%fd45, %fd44, %fd39, 0dBE476DB45919F583;
	fma.rn.f64 	%fd46, %fd45, %fd39, 0d3E62D698D98C8D71;
	fma.rn.f64 	%fd47, %fd46, %fd39, 0dBE720A2C7155D5C6;
	fma.rn.f64 	%fd48, %fd47, %fd39, 0dBE41D29B37CA1397;
	fma.rn.f64 	%fd49, %fd48, %fd39, 0d3EA2EF6CC0F67A49;
	fma.rn.f64 	%fd50, %fd49, %fd39, 0dBEC102B892333B6F;
	fma.rn.f64 	%fd51, %fd50, %fd39, 0d3ECA30375BA9A84E;
	fma.rn.f64 	%fd52, %fd51, %fd39, 0d3ECAAD18DEDEA43E;
	fma.rn.f64 	%fd53, %fd52, %fd39, 0dBEFF05355BC5B225;
	fma.rn.f64 	%fd54, %fd53, %fd39, 0d3F10E37A3108BC8B;
	fma.rn.f64 	%fd55, %fd54, %fd39, 0d3EFB292D828E5CB2;
	fma.rn.f64 	%fd56, %fd55, %fd39, 0dBF4356626EBF9BFA;
	fma.rn.f64 	%fd57, %fd56, %fd39, 0d3F5BCA68F73D6AFC;
	fma.rn.f64 	%fd58, %fd57, %fd39, 0dBF2B6B69EBBC280B;
	fma.rn.f64 	%fd59, %fd58, %fd39, 0dBF9396685912A453;
	fma.rn.f64 	%fd60, %fd59, %fd39, 0d3FBA4F4E2A1ABEF8;
	fma.rn.f64 	%fd61, %fd60, %fd39, 0d3FE45F306DC9C8BB;
	fma.rn.f64 	%fd62, %fd61, %fd39, 0d3FC06EBA8214DB69;
	fma.rn.f64 	%fd63, %fd62, %fd39, %fd39;
	sub.f64 	%fd64, %fd39, %fd63;
	fma.rn.f64 	%fd65, %fd62, %fd39, %fd64;
	neg.f64 	%fd66, %fd63;
	neg.f64 	%fd67, %fd65;
	cvt.rn.f32.f64 	%f3, %fd63;
	mul.f32 	%f4, %f3, 0fBFB8AA3B;
	cvt.rni.f32.f32 	%f5, %f4;
	cvt.f64.f32 	%fd68, %f5;
	fma.rn.f64 	%fd69, %fd68, 0dBFE62E42FEFA39EF, %fd66;
	fma.rn.f64 	%fd70, %fd69, 0d3E5AE904A4741B81, 0d3E928A27F89B6999;
	fma.rn.f64 	%fd71, %fd70, %fd69, 0d3EC71DE715FF7E07;
	fma.rn.f64 	%fd72, %fd71, %fd69, 0d3EFA019A6B0AC45A;
	fma.rn.f64 	%fd73, %fd72, %fd69, 0d3F2A01A017EED94F;
	fma.rn.f64 	%fd74, %fd73, %fd69, 0d3F56C16C17F2A71B;
	fma.rn.f64 	%fd75, %fd74, %fd69, 0d3F811111111173C4;
	fma.rn.f64 	%fd76, %fd75, %fd69, 0d3FA555555555211A;
	fma.rn.f64 	%fd77, %fd76, %fd69, 0d3FC5555555555540;
	fma.rn.f64 	%fd78, %fd77, %fd69, 0d3FE0000000000005;
	mul.f64 	%fd79, %fd69, %fd78;
	fma.rn.f64 	%fd80, %fd79, %fd69, %fd67;
	add.f64 	%fd81, %fd69, %fd80;
	ex2.approx.ftz.f32 	%f6, %f5;
	cvt.f64.f32 	%fd82, %f6;
	mov.f64 	%fd83, 0d3FF0000000000000;
	sub.f64 	%fd84, %fd83, %fd82;
	neg.f64 	%fd85, %fd81;
	fma.rn.f64 	%fd86, %fd85, %fd82, %fd84;
	setp.ge.f64 	%p5, %fd39, 0d4017AFB48DC96626;
	selp.f64 	%fd87, 0d3FF0000000000000, %fd86, %p5;
	copysign.f64 	%fd88, %fd38, %fd87;
	add.f64 	%fd89, %fd88, 0d3FF0000000000000;
	ld.global.f64 	%fd90, [%rd1];
	fma.rn.f64 	%fd91, %fd36, %fd89, %fd90;
	add.s64 	%rd16, %rd4, %rd13;
	ld.global.f64 	%fd92, [%rd16];
	add.s64 	%rd17, %rd5, %rd13;
	ld.global.f64 	%fd93, [%rd17];
	mul.f64 	%fd94, %fd92, %fd93;
	mul.f64 	%fd95, %fd94, %fd91;
	add.s64 	%rd18, %rd6, %rd13;
	st.global.f64 	[%rd18], %fd95;
	add.s32 	%r26, %r26, %r3;
	ld.global.u32 	%r25, [%rd2];
	setp.lt.s32 	%p6, %r26, %r25;
	@%p6 bra 	$L__BB0_2;
$L__BB0_6:
	ret;

}


// ===== COMPILED SASS (sm_100) =====

	.target	sm_100

	.elftype	@"ET_EXEC"


//--------------------- .note.nv.tkinfo           --------------------------
	.section	.note.nv.tkinfo,"",@"SHT_NOTE"
	.sectionflags	@"SHF_NOTE_NV_TKINFO"
	.tkinfo
        /*0018*/ 	.word	0x00000002
        /*0030*/ 	.string	""
        /*0030*/ 	.string	"ptxas"
        /*0030*/ 	.string	"Cuda compilation tools, release 13.0, V13.0.88"
        /*0030*/ 	.string	"Build cuda_13.0.r13.0/compiler.36424714_0"
        /*0030*/ 	.string	"-arch sm_100 -m 64 "



//--------------------- .note.nv.cuinfo           --------------------------
	.section	.note.nv.cuinfo,"",@"SHT_NOTE"
	.sectionflags	@"SHF_NOTE_NV_CUINFO"
        /*0018*/ 	.short	0x0002
        /*001a*/ 	.short	0x0064
        /*001c*/ 	.short	0x0082
	.zero		2


//--------------------- .nv.info                  --------------------------
	.section	.nv.info,"",@"SHT_CUDA_INFO"
	.align	4


	//----- nvinfo : EIATTR_REGCOUNT
	.align		4
        /*0000*/ 	.byte	0x04, 0x2f
        /*0002*/ 	.short	(.L_1 - .L_0)
	.align		4
.L_0:
        /*0004*/ 	.word	index@(_Z15SkewGaussianBWFPKdS0_S0_PKiS0_Pd)
        /*0008*/ 	.word	0x0000002a


	//----- nvinfo : EIATTR_FRAME_SIZE
	.align		4
.L_1:
        /*000c*/ 	.byte	0x04, 0x11
        /*000e*/ 	.short	(.L_3 - .L_2)
	.align		4
.L_2:
        /*0010*/ 	.word	index@($__internal_0_$__cuda_sm20_div_rn_f64_full)
        /*0014*/ 	.word	0x00000000


	//----- nvinfo : EIATTR_FRAME_SIZE
	.align		4
.L_3:
        /*0018*/ 	.byte	0x04, 0x11
        /*001a*/ 	.short	(.L_5 - .L_4)
	.align		4
.L_4:
        /*001c*/ 	.word	index@(_Z15SkewGaussianBWFPKdS0_S0_PKiS0_Pd)
        /*0020*/ 	.word	0x00000000


	//----- nvinfo : EIATTR_MIN_STACK_SIZE
	.align		4
.L_5:
        /*0024*/ 	.byte	0x04, 0x12
        /*0026*/ 	.short	(.L_7 - .L_6)
	.align		4
.L_6:
        /*0028*/ 	.word	index@(_Z15SkewGaussianBWFPKdS0_S0_PKiS0_Pd)
        /*002c*/ 	.word	0x00000000
.L_7:


//--------------------- .nv.compat                --------------------------
	.section	.nv.compat,"",@"SHT_CUDA_COMPAT_INFO"
	.align	4
        /*0000*/ 	.byte	0x02, 0x09, 0x00, 0x00, 0x02, 0x02, 0x01, 0x00, 0x02, 0x05, 0x05, 0x00, 0x03, 0x07, 0x01, 0x01
        /*0010*/ 	.byte	0x02, 0x03, 0x00, 0x00, 0x02, 0x06, 0x01, 0x00, 0x04, 0x0b, 0x08, 0x00, 0x01, 0x00, 0x00, 0x00
        /*0020*/ 	.byte	0x00, 0x00, 0x00, 0x00


//--------------------- .nv.info._Z15SkewGaussianBWFPKdS0_S0_PKiS0_Pd --------------------------
	.section	.nv.info._Z15SkewGaussianBWFPKdS0_S0_PKiS0_Pd,"",@"SHT_CUDA_INFO"
	.sectionflags	@""
	.align	4


	//----- nvinfo : EIATTR_CUDA_API_VERSION
	.align		4
        /*0000*/ 	.byte	0x04, 0x37
        /*0002*/ 	.short	(.L_9 - .L_8)
.L_8:
        /*0004*/ 	.word	0x00000082


	//----- nvinfo : EIATTR_KPARAM_INFO
	.align		4
.L_9:
        /*0008*/ 	.byte	0x04, 0x17
        /*000a*/ 	.short	(.L_11 - .L_10)
.L_10:
        /*000c*/ 	.word	0x00000000
        /*0010*/ 	.short	0x0005
        /*0012*/ 	.short	0x0028
        /*0014*/ 	.byte	0x00, 0xf5, 0x21, 0x00


	//----- nvinfo : EIATTR_KPARAM_INFO
	.align		4
.L_11:
        /*0018*/ 	.byte	0x04, 0x17
        /*001a*/ 	.short	(.L_13 - .L_12)
.L_12:
        /*001c*/ 	.word	0x00000000
        /*0020*/ 	.short	0x0004
        /*0022*/ 	.short	0x0020
        /*0024*/ 	.byte	0x00, 0xf5, 0x21, 0x00


	//----- nvinfo : EIATTR_KPARAM_INFO
	.align		4
.L_13:
        /*0028*/ 	.byte	0x04, 0x17
        /*002a*/ 	.short	(.L_15 - .L_14)
.L_14:
        /*002c*/ 	.word	0x00000000
        /*0030*/ 	.short	0x0003
        /*0032*/ 	.short	0x0018
        /*0034*/ 	.byte	0x00, 0xf5, 0x21, 0x00


	//----- nvinfo : EIATTR_KPARAM_INFO
	.align		4
.L_15:
        /*0038*/ 	.byte	0x04, 0x17
        /*003a*/ 	.short	(.L_17 - .L_16)
.L_16:
        /*003c*/ 	.word	0x00000000
        /*0040*/ 	.short	0x0002
        /*0042*/ 	.short	0x0010
        /*0044*/ 	.byte	0x00, 0xf5, 0x21, 0x00


	//----- nvinfo : EIATTR_KPARAM_INFO
	.align		4
.L_17:
        /*0048*/ 	.byte	0x04, 0x17
        /*004a*/ 	.short	(.L_19 - .L_18)
.L_18:
        /*004c*/ 	.word	0x00000000
        /*0050*/ 	.short	0x0001
        /*0052*/ 	.short	0x0008
        /*0054*/ 	.byte	0x00, 0xf5, 0x21, 0x00


	//----- nvinfo : EIATTR_KPARAM_INFO
	.align		4
.L_19:
        /*0058*/ 	.byte	0x04, 0x17
        /*005a*/ 	.short	(.L_21 - .L_20)
.L_20:
        /*005c*/ 	.word	0x00000000
        /*0060*/ 	.short	0x0000
        /*0062*/ 	.short	0x0000
        /*0064*/ 	.byte	0x00, 0xf5, 0x21, 0x00


	//----- nvinfo : EIATTR_SPARSE_MMA_MASK
	.align		4
.L_21:
        /*0068*/ 	.byte	0x03, 0x50
        /*006a*/ 	.short	0x0000


	//----- nvinfo : EIATTR_MAXREG_COUNT
	.align		4
        /*006c*/ 	.byte	0x03, 0x1b
        /*006e*/ 	.short	0x00ff


	//----- nvinfo : EIATTR_MERCURY_ISA_VERSION
	.align		4
        /*0070*/ 	.byte	0x03, 0x5f
        /*0072*/ 	.short	0x0101


	//----- nvinfo : EIATTR_VRC_CTA_INIT_COUNT
	.align		4
        /*0074*/ 	.byte	0x02, 0x4a
	.zero		1
	.zero		1


	//----- nvinfo : EIATTR_EXIT_INSTR_OFFSETS
	.align		4
        /*0078*/ 	.byte	0x04, 0x1c
        /*007a*/ 	.short	(.L_23 - .L_22)


	//   ....[0]....
.L_22:
        /*007c*/ 	.word	0x00000090


	//   ....[1]....
        /*0080*/ 	.word	0x000012c0


	//----- nvinfo : EIATTR_CRS_STACK_SIZE
	.align		4
.L_23:
        /*0084*/ 	.byte	0x04, 0x1e
        /*0086*/ 	.short	(.L_25 - .L_24)
.L_24:
        /*0088*/ 	.word	0x00000000


	//----- nvinfo : EIATTR_CBANK_PARAM_SIZE
	.align		4
.L_25:
        /*008c*/ 	.byte	0x03, 0x19
        /*008e*/ 	.short	0x0030


	//----- nvinfo : EIATTR_PARAM_CBANK
	.align		4
        /*0090*/ 	.byte	0x04, 0x0a
        /*0092*/ 	.short	(.L_27 - .L_26)
	.align		4
.L_26:
        /*0094*/ 	.word	index@(.nv.constant0._Z15SkewGaussianBWFPKdS0_S0_PKiS0_Pd)
        /*0098*/ 	.short	0x0380
        /*009a*/ 	.short	0x0030


	//----- nvinfo : EIATTR_SW_WAR
	.align		4
.L_27:
        /*009c*/ 	.byte	0x04, 0x36
        /*009e*/ 	.short	(.L_29 - .L_28)
.L_28:
        /*00a0*/ 	.word	0x00000008
.L_29:


//--------------------- .nv.callgraph             --------------------------
	.section	.nv.callgraph,"",@"SHT_CUDA_CALLGRAPH"
	.align	4
	.sectionentsize	8
	.align		4
        /*0000*/ 	.word	0x00000000
	.align		4
        /*0004*/ 	.word	0xffffffff
	.align		4
        /*0008*/ 	.word	0x00000000
	.align		4
        /*000c*/ 	.word	0xfffffffe
	.align		4
        /*0010*/ 	.word	0x00000000
	.align		4
        /*0014*/ 	.word	0xfffffffd
	.align		4
        /*0018*/ 	.word	0x00000000
	.align		4
        /*001c*/ 	.word	0xfffffffc


//--------------------- .text._Z15SkewGaussianBWFPKdS0_S0_PKiS0_Pd --------------------------
	.section	.text._Z15SkewGaussianBWFPKdS0_S0_PKiS0_Pd,"ax",@progbits
	.align	128
        .global         _Z15SkewGaussianBWFPKdS0_S0_PKiS0_Pd
        .type           _Z15SkewGaussianBWFPKdS0_S0_PKiS0_Pd,@function
        .size           _Z15SkewGaussianBWFPKdS0_S0_PKiS0_Pd,(.L_x_15 - _Z15SkewGaussianBWFPKdS0_S0_PKiS0_Pd)
        .other          _Z15SkewGaussianBWFPKdS0_S0_PKiS0_Pd,@"STO_CUDA_ENTRY STV_DEFAULT"
_Z15SkewGaussianBWFPKdS0_S0_PKiS0_Pd:
.text._Z15SkewGaussianBWFPKdS0_S0_PKiS0_Pd:
[----:B------:R-:W-:Y:S08]  /*0000*/  LDC R1, c[0x0][0x37c] ;  /* 0x0000df00ff017b82 */ /* 0x000ff00000000800 */
[----:B------:R-:W0:Y:S01]  /*0010*/  LDC.64 R2, c[0x0][0x398] ;  /* 0x0000e600ff027b82 */ /* 0x000e220000000a00 */
[----:B------:R-:W0:Y:S02]  /*0020*/  LDCU.64 UR4, c[0x0][0x358] ;  /* 0x00006b00ff0477ac */ /* 0x000e240008000a00 */
[----:B0-----:R-:W2:Y:S05]  /*0030*/  LDG.E R2, desc[UR4][R2.64] ;  /* 0x0000000402027981 */ /* 0x001eaa000c1e1900 */
[----:B------:R-:W0:Y:S01]  /*0040*/  S2UR UR6, SR_CTAID.X ;  /* 0x00000000000679c3 */ /* 0x000e220000002500 */
[----:B------:R-:W0:Y:S07]  /*0050*/  S2R R5, SR_TID.X ;  /* 0x0000000000057919 */ /* 0x000e2e0000002100 */
[----:B------:R-:W0:Y:S02]  /*0060*/  LDC R0, c[0x0][0x360] ;  /* 0x0000d800ff007b82 */ /* 0x000e240000000800 */
[----:B0-----:R-:W-:-:S05]  /*0070*/  IMAD R5, R0, UR6, R5 ;  /* 0x0000000600057c24 */ /* 0x001fca000f8e0205 */
[----:B--2---:R-:W-:-:S13]  /*0080*/  ISETP.GE.AND P0, PT, R5, R2, PT ;  /* 0x000000020500720c */ /* 0x004fda0003f06270 */
[----:B------:R-:W-:Y:S05]  /*0090*/  @P0 EXIT ;  /* 0x000000000000094d */ /* 0x000fea0003800000 */
[----:B------:R-:W0:Y:S01]  /*00a0*/  LDC.64 R28, c[0x0][0x388] ;  /* 0x0000e200ff1c7b82 */ /* 0x000e220000000a00 */
[----:B------:R-:W1:Y:S07]  /*00b0*/  LDCU UR6, c[0x0][0x370] ;  /* 0x00006e00ff0677ac */ /* 0x000e6e0008000800 */
[----:B------:R-:W2:Y:S08]  /*00c0*/  LDC.64 R26, c[0x0][0x380] ;  /* 0x0000e000ff1a7b82 */ /* 0x000eb00000000a00 */
[----:B------:R-:W3:Y:S01]  /*00d0*/  LDC.64 R24, c[0x0][0x390] ;  /* 0x0000e400ff187b82 */ /* 0x000ee20000000a00 */
[----:B-1----:R-:W-:-:S07]  /*00e0*/  IMAD R0, R0, UR6, RZ ;  /* 0x0000000600007c24 */ /* 0x002fce000f8e02ff */
[----:B------:R-:W1:Y:S02]  /*00f0*/  LDC.64 R22, c[0x0][0x3a8] ;  /* 0x0000ea00ff167b82 */ /* 0x000e640000000a00 */
.L_x_8:
[----:B------:R-:W4:Y:S02]  /*0100*/  LDC.64 R10, c[0x0][0x3a0] ;  /* 0x0000e800ff0a7b82 */ /* 0x000f240000000a00 */
[----:B----4-:R-:W4:Y:S01]  /*0110*/  LDG.E.64 R20, desc[UR4][R10.64+0x18] ;  /* 0x000018040a147981 */ /* 0x010f22000c1e1b00 */
[----:B0-----:R-:W-:-:S03]  /*0120*/  IMAD.WIDE R2, R5, 0x8, R28 ;  /* 0x0000000805027825 */ /* 0x001fc600078e021c */
[----:B------:R-:W2:Y:S04]  /*0130*/  LDG.E.64 R16, desc[UR4][R10.64+0x10] ;  /* 0x000010040a107981 */ /* 0x000ea8000c1e1b00 */
[----:B------:R-:W2:Y:S04]  /*0140*/  LDG.E.64 R2, desc[UR4][R2.64] ;  /* 0x0000000402027981 */ /* 0x000ea8000c1e1b00 */
[----:B------:R0:W5:Y:S01]  /*0150*/  LDG.E.64 R18, desc[UR4][R10.64+0x20] ;  /* 0x000020040a127981 */ /* 0x000162000c1e1b00 */
[----:B------:R-:W-:Y:S01]  /*0160*/  IMAD.MOV.U32 R6, RZ, RZ, 0x1 ;  /* 0x00000001ff067424 */ /* 0x000fe200078e00ff */
[----:B------:R-:W-:Y:S01]  /*0170*/  BSSY.RECONVERGENT B0, `(.L_x_0) ;  /* 0x0000017000007945 */ /* 0x000fe20003800200 */
[----:B----4-:R-:W4:Y:S04]  /*0180*/  MUFU.RCP64H R7, R21 ;  /* 0x0000001500077308 */ /* 0x010f280000001800 */
[----:B----4-:R-:W-:-:S08]  /*0190*/  DFMA R8, -R20, R6, 1 ;  /* 0x3ff000001408742b */ /* 0x010fd00000000106 */
[----:B------:R-:W-:-:S08]  /*01a0*/  DFMA R8, R8, R8, R8 ;  /* 0x000000080808722b */ /* 0x000fd00000000008 */
[----:B------:R-:W-:-:S08]  /*01b0*/  DFMA R8, R6, R8, R6 ;  /* 0x000000080608722b */ /* 0x000fd00000000006 */
[----:B------:R-:W-:Y:S02]  /*01c0*/  DFMA R6, -R20, R8, 1 ;  /* 0x3ff000001406742b */ /* 0x000fe40000000108 */
[----:B--2---:R-:W-:-:S06]  /*01d0*/  DADD R16, -R16, R2 ;  /* 0x0000000010107229 */ /* 0x004fcc0000000102 */
[----:B------:R-:W-:-:S08]  /*01e0*/  DFMA R6, R8, R6, R8 ;  /* 0x000000060806722b */ /* 0x000fd00000000008 */
[----:B------:R-:W-:-:S08]  /*01f0*/  DMUL R2, R16, R6 ;  /* 0x0000000610027228 */ /* 0x000fd00000000000 */
[----:B------:R-:W-:-:S08]  /*0200*/  DFMA R8, -R20, R2, R16 ;  /* 0x000000021408722b */ /* 0x000fd00000000110 */
[----:B------:R-:W-:Y:S01]  /*0210*/  DFMA R2, R6, R8, R2 ;  /* 0x000000080602722b */ /* 0x000fe20000000002 */
[----:B------:R-:W-:-:S09]  /*0220*/  FSETP.GEU.AND P1, PT, |R17|, 6.5827683646048100446e-37, PT ;  /* 0x036000001100780b */ /* 0x000fd20003f2e200 */
[----:B------:R-:W-:-:S05]  /*0230*/  FFMA R4, RZ, R21, R3 ;  /* 0x00000015ff047223 */ /* 0x000fca0000000003 */
[----:B------:R-:W-:-:S13]  /*0240*/  FSETP.GT.AND P0, PT, |R4|, 1.469367938527859385e-39, PT ;  /* 0x001000000400780b */ /* 0x000fda0003f04200 */
[----:B0-----:R-:W-:Y:S05]  /*0250*/  @P0 BRA P1, `(.L_x_1) ;  /* 0x0000000000200947 */ /* 0x001fea0000800000 */
[----:B------:R-:W-:Y:S01]  /*0260*/  IMAD.MOV.U32 R8, RZ, RZ, R16 ;  /* 0x000000ffff087224 */ /* 0x000fe200078e0010 */
[----:B------:R-:W-:Y:S01]  /*0270*/  MOV R4, 0x2c0 ;  /* 0x000002c000047802 */ /* 0x000fe20000000f00 */
[----:B------:R-:W-:Y:S02]  /*0280*/  IMAD.MOV.U32 R9, RZ, RZ, R17 ;  /* 0x000000ffff097224 */ /* 0x000fe400078e0011 */
[----:B------:R-:W-:Y:S02]  /*0290*/  IMAD.MOV.U32 R10, RZ, RZ, R20 ;  /* 0x000000ffff0a7224 */ /* 0x000fe400078e0014 */
[----:B------:R-:W-:-:S07]  /*02a0*/  IMAD.MOV.U32 R11, RZ, RZ, R21 ;  /* 0x000000ffff0b7224 */ /* 0x000fce00078e0015 */
[----:B-1-3-5:R-:W-:Y:S05]  /*02b0*/  CALL.REL.NOINC `($__internal_0_$__cuda_sm20_div_rn_f64_full) ;  /* 0x0000001000047944 */ /* 0x02afea0003c00000 */
[----:B------:R-:W-:Y:S02]  /*02c0*/  IMAD.MOV.U32 R2, RZ, RZ, R8 ;  /* 0x000000ffff027224 */ /* 0x000fe400078e0008 */
[----:B------:R-:W-:-:S07]  /*02d0*/  IMAD.MOV.U32 R3, RZ, RZ, R9 ;  /* 0x000000ffff037224 */ /* 0x000fce00078e0009 */
.L_x_1:
[----:B------:R-:W-:Y:S05]  /*02e0*/  BSYNC.RECONVERGENT B0 ;  /* 0x0000000000007941 */ /* 0x000fea0003800200 */
.L_x_0:
[----:B------:R-:W0:Y:S02]  /*02f0*/  LDC.64 R14, c[0x0][0x3a0] ;  /* 0x0000e800ff0e7b82 */ /* 0x000e240000000a00 */
[----:B0-----:R-:W5:Y:S01]  /*0300*/  LDG.E.64 R14, desc[UR4][R14.64+0x8] ;  /* 0x000008040e0e7981 */ /* 0x001f62000c1e1b00 */
[CC--:B------:R-:W-:Y:S01]  /*0310*/  DMUL R10, R20.reuse, R20.reuse ;  /* 0x00000014140a7228 */ /* 0x0c0fe20000000000 */
[----:B------:R-:W-:Y:S01]  /*0320*/  IMAD.MOV.U32 R6, RZ, RZ, 0x1 ;  /* 0x00000001ff067424 */ /* 0x000fe200078e00ff */
[----:B------:R-:W-:Y:S06]  /*0330*/  BSSY.RECONVERGENT B0, `(.L_x_2) ;  /* 0x0000014000007945 */ /* 0x000fec0003800200 */
[----:B------:R-:W-:-:S06]  /*0340*/  DFMA R10, R20, R20, R10 ;  /* 0x00000014140a722b */ /* 0x000fcc000000000a */
[----:B------:R-:W0:Y:S02]  /*0350*/  MUFU.RCP64H R7, R11 ;  /* 0x0000000b00077308 */ /* 0x000e240000001800 */
[----:B0-----:R-:W-:-:S08]  /*0360*/  DFMA R8, -R10, R6, 1 ;  /* 0x3ff000000a08742b */ /* 0x001fd00000000106 */
[----:B------:R-:W-:-:S08]  /*0370*/  DFMA R8, R8, R8, R8 ;  /* 0x000000080808722b */ /* 0x000fd00000000008 */
[----:B------:R-:W-:Y:S02]  /*0380*/  DFMA R6, R6, R8, R6 ;  /* 0x000000080606722b */ /* 0x000fe40000000006 */
[----:B------:R-:W-:-:S06]  /*0390*/  DMUL R8, R16, -R16 ;  /* 0x8000001010087228 */ /* 0x000fcc0000000000 */
[----:B------:R-:W-:-:S04]  /*03a0*/  DFMA R12, -R10, R6, 1 ;  /* 0x3ff000000a0c742b */ /* 0x000fc80000000106 */
[----:B------:R-:W-:-:S04]  /*03b0*/  FSETP.GEU.AND P1, PT, |R9|, 6.5827683646048100446e-37, PT ;  /* 0x036000000900780b */ /* 0x000fc80003f2e200 */
[----:B------:R-:W-:-:S08]  /*03c0*/  DFMA R6, R6, R12, R6 ;  /* 0x0000000c0606722b */ /* 0x000fd00000000006 */
[----:B------:R-:W-:-:S08]  /*03d0*/  DMUL R12, R8, R6 ;  /* 0x00000006080c7228 */ /* 0x000fd00000000000 */
[----:B------:R-:W-:-:S08]  /*03e0*/  DFMA R16, -R10, R12, R8 ;  /* 0x0000000c0a10722b */ /* 0x000fd00000000108 */
[----:B------:R-:W-:-:S10]  /*03f0*/  DFMA R6, R6, R16, R12 ;  /* 0x000000100606722b */ /* 0x000fd4000000000c */
[----:B------:R-:W-:-:S05]  /*0400*/  FFMA R4, RZ, R11, R7 ;  /* 0x0000000bff047223 */ /* 0x000fca0000000007 */
[----:B------:R-:W-:-:S13]  /*0410*/  FSETP.GT.AND P0, PT, |R4|, 1.469367938527859385e-39, PT ;  /* 0x001000000400780b */ /* 0x000fda0003f04200 */
[----:B------:R-:W-:Y:S05]  /*0420*/  @P0 BRA P1, `(.L_x_3) ;  /* 0x0000000000100947 */ /* 0x000fea0000800000 */
[----:B------:R-:W-:-:S07]  /*0430*/  MOV R4, 0x450 ;  /* 0x0000045000047802 */ /* 0x000fce0000000f00 */
[----:B-1-3-5:R-:W-:Y:S05]  /*0440*/  CALL.REL.NOINC `($__internal_0_$__cuda_sm20_div_rn_f64_full) ;  /* 0x0000000c00a07944 */ /* 0x02afea0003c00000 */
[----:B------:R-:W-:Y:S01]  /*0450*/  IMAD.MOV.U32 R6, RZ, RZ, R8 ;  /* 0x000000ffff067224 */ /* 0x000fe200078e0008 */
[----:B------:R-:W-:-:S07]  /*0460*/  MOV R7, R9 ;  /* 0x0000000900077202 */ /* 0x000fce0000000f00 */
.L_x_3:
[----:B------:R-:W-:Y:S05]  /*0470*/  BSYNC.RECONVERGENT B0 ;  /* 0x0000000000007941 */ /* 0x000fea0003800200 */
.L_x_2:
[----:B------:R-:W-:Y:S01]  /*0480*/  IMAD.MOV.U32 R8, RZ, RZ, 0x652b82fe ;  /* 0x652b82feff087424 */ /* 0x000fe200078e00ff */
[----:B------:R-:W-:Y:S01]  /*0490*/  UMOV UR6, 0xfefa39ef ;  /* 0xfefa39ef00067882 */ /* 0x000fe20000000000 */
[----:B------:R-:W-:Y:S01]  /*04a0*/  IMAD.MOV.U32 R9, RZ, RZ, 0x3ff71547 ;  /* 0x3ff71547ff097424 */ /* 0x000fe200078e00ff */
[----:B------:R-:W-:Y:S01]  /*04b0*/  UMOV UR7, 0x3fe62e42 ;  /* 0x3fe62e4200077882 */ /* 0x000fe20000000000 */
[----:B------:R-:W-:Y:S01]  /*04c0*/  IMAD.MOV.U32 R20, RZ, RZ, -0x35dec16 ;  /* 0xfca213eaff147424 */ /* 0x000fe200078e00ff */
[----:B------:R-:W0:Y:S01]  /*04d0*/  MUFU.RCP64H R17, 1.4142131805419921875 ;  /* 0x3ff6a09e00117908 */ /* 0x000e220000001800 */
[----:B------:R-:W-:Y:S01]  /*04e0*/  IMAD.MOV.U32 R21, RZ, RZ, 0x3e928af3 ;  /* 0x3e928af3ff157424 */ /* 0x000fe200078e00ff */
[----:B-----5:R-:W-:Y:S01]  /*04f0*/  DMUL R18, R18, R2 ;  /* 0x0000000212127228 */ /* 0x020fe20000000000 */
[----:B------:R-:W-:Y:S01]  /*0500*/  IMAD.MOV.U32 R16, RZ, RZ, 0x1 ;  /* 0x00000001ff107424 */ /* 0x000fe200078e00ff */
[----:B------:R-:W-:Y:S01]  /*0510*/  DFMA R8, R6, R8, 6.75539944105574400000e+15 ;  /* 0x433800000608742b */ /* 0x000fe20000000008 */
[----:B------:R-:W-:Y:S01]  /*0520*/  FSETP.GEU.AND P2, PT, |R7|, 4.1917929649353027344, PT ;  /* 0x4086232b0700780b */ /* 0x000fe20003f4e200 */
[----:B------:R-:W-:Y:S06]  /*0530*/  BSSY.RECONVERGENT B0, `(.L_x_4) ;  /* 0x0000040000007945 */ /* 0x000fec0003800200 */
[----:B------:R-:W-:Y:S01]  /*0540*/  DADD R10, R8, -6.75539944105574400000e+15 ;  /* 0xc3380000080a7429 */ /* 0x000fe20000000000 */
[----:B------:R-:W-:-:S07]  /*0550*/  FSETP.GEU.AND P1, PT, |R19|, 6.5827683646048100446e-37, PT ;  /* 0x036000001300780b */ /* 0x000fce0003f2e200 */
[----:B------:R-:W-:Y:S01]  /*0560*/  DFMA R12, R10, -UR6, R6 ;  /* 0x800000060a0c7c2b */ /* 0x000fe20008000006 */
[----:B------:R-:W-:Y:S01]  /*0570*/  UMOV UR6, 0x3b39803f ;  /* 0x3b39803f00067882 */ /* 0x000fe20000000000 */
[----:B------:R-:W-:-:S06]  /*0580*/  UMOV UR7, 0x3c7abc9e ;  /* 0x3c7abc9e00077882 */ /* 0x000fcc0000000000 */
[----:B------:R-:W-:Y:S01]  /*0590*/  DFMA R10, R10, -UR6, R12 ;  /* 0x800000060a0a7c2b */ /* 0x000fe2000800000c */
[----:B------:R-:W-:Y:S01]  /*05a0*/  UMOV UR6, 0x69ce2bdf ;  /* 0x69ce2bdf00067882 */ /* 0x000fe20000000000 */
[----:B------:R-:W-:Y:S01]  /*05b0*/  UMOV UR7, 0x3e5ade15 ;  /* 0x3e5ade1500077882 */ /* 0x000fe20000000000 */
[----:B------:R-:W-:Y:S02]  /*05c0*/  IMAD.MOV.U32 R12, RZ, RZ, 0x667f3bcd ;  /* 0x667f3bcdff0c7424 */ /* 0x000fe400078e00ff */
[----:B------:R-:W-:-:S03]  /*05d0*/  IMAD.MOV.U32 R13, RZ, RZ, 0x3ff6a09e ;  /* 0x3ff6a09eff0d7424 */ /* 0x000fc600078e00ff */
[----:B------:R-:W-:Y:S01]  /*05e0*/  DFMA R20, R10, UR6, R20 ;  /* 0x000000060a147c2b */ /* 0x000fe20008000014 */
[----:B------:R-:W-:Y:S01]  /*05f0*/  UMOV UR6, 0x62401315 ;  /* 0x6240131500067882 */ /* 0x000fe20000000000 */
[----:B------:R-:W-:Y:S01]  /*0600*/  UMOV UR7, 0x3ec71dee ;  /* 0x3ec71dee00077882 */ /* 0x000fe20000000000 */
[----:B0-----:R-:W-:-:S05]  /*0610*/  DFMA R30, R16, -R12, 1 ;  /* 0x3ff00000101e742b */ /* 0x001fca000000080c */
[----:B------:R-:W-:Y:S01]  /*0620*/  DFMA R20, R10, R20, UR6 ;  /* 0x000000060a147e2b */ /* 0x000fe20008000014 */
[----:B------:R-:W-:Y:S01]  /*0630*/  UMOV UR6, 0x7c89eb71 ;  /* 0x7c89eb7100067882 */ /* 0x000fe20000000000 */
[----:B------:R-:W-:Y:S01]  /*0640*/  UMOV UR7, 0x3efa0199 ;  /* 0x3efa019900077882 */ /* 0x000fe20000000000 */
[----:B------:R-:W-:-:S05]  /*0650*/  DFMA R30, R30, R30, R30 ;  /* 0x0000001e1e1e722b */ /* 0x000fca000000001e */
[----:B------:R-:W-:Y:S01]  /*0660*/  DFMA R20, R10, R20, UR6 ;  /* 0x000000060a147e2b */ /* 0x000fe20008000014 */
[----:B------:R-:W-:Y:S01]  /*0670*/  UMOV UR6, 0x14761f65 ;  /* 0x14761f6500067882 */ /* 0x000fe20000000000 */
[----:B------:R-:W-:Y:S01]  /*0680*/  UMOV UR7, 0x3f2a01a0 ;  /* 0x3f2a01a000077882 */ /* 0x000fe20000000000 */
[----:B------:R-:W-:-:S05]  /*0690*/  DFMA R16, R16, R30, R16 ;  /* 0x0000001e1010722b */ /* 0x000fca0000000010 */
[----:B------:R-:W-:Y:S01]  /*06a0*/  DFMA R20, R10, R20, UR6 ;  /* 0x000000060a147e2b */ /* 0x000fe20008000014 */
[----:B------:R-:W-:Y:S01]  /*06b0*/  UMOV UR6, 0x1852b7af ;  /* 0x1852b7af00067882 */ /* 0x000fe20000000000 */
[----:B------:R-:W-:Y:S01]  /*06c0*/  UMOV UR7, 0x3f56c16c ;  /* 0x3f56c16c00077882 */ /* 0x000fe20000000000 */
[----:B------:R-:W-:-:S05]  /*06d0*/  DFMA R30, R16, -R12, 1 ;  /* 0x3ff00000101e742b */ /* 0x000fca000000080c */
[----:B------:R-:W-:Y:S01]  /*06e0*/  DFMA R20, R10, R20, UR6 ;  /* 0x000000060a147e2b */ /* 0x000fe20008000014 */
[----:B------:R-:W-:Y:S01]  /*06f0*/  UMOV UR6, 0x11122322 ;  /* 0x1112232200067882 */ /* 0x000fe20000000000 */
[----:B------:R-:W-:Y:S01]  /*0700*/  UMOV UR7, 0x3f811111 ;  /* 0x3f81111100077882 */ /* 0x000fe20000000000 */
[----:B------:R-:W-:-:S05]  /*0710*/  DFMA R2, R16, R30, R16 ;  /* 0x0000001e1002722b */ /* 0x000fca0000000010 */
[----:B------:R-:W-:Y:S01]  /*0720*/  DFMA R20, R10, R20, UR6 ;  /* 0x000000060a147e2b */ /* 0x000fe20008000014 */
[----:B------:R-:W-:Y:S01]  /*0730*/  UMOV UR6, 0x555502a1 ;  /* 0x555502a100067882 */ /* 0x000fe20000000000 */
[----:B------:R-:W-:Y:S01]  /*0740*/  UMOV UR7, 0x3fa55555 ;  /* 0x3fa5555500077882 */ /* 0x000fe20000000000 */
[----:B------:R-:W-:-:S05]  /*0750*/  DMUL R16, R18, R2 ;  /* 0x0000000212107228 */ /* 0x000fca0000000000 */
[----:B------:R-:W-:Y:S01]  /*0760*/  DFMA R20, R10, R20, UR6 ;  /* 0x000000060a147e2b */ /* 0x000fe20008000014 */
[----:B------:R-:W-:Y:S01]  /*0770*/  UMOV UR6, 0x55555511 ;  /* 0x5555551100067882 */ /* 0x000fe20000000000 */
[----:B------:R-:W-:Y:S01]  /*0780*/  UMOV UR7, 0x3fc55555 ;  /* 0x3fc5555500077882 */ /* 0x000fe20000000000 */
[----:B------:R-:W-:-:S05]  /*0790*/  DFMA R12, R16, -R12, R18 ;  /* 0x8000000c100c722b */ /* 0x000fca0000000012 */
[----:B------:R-:W-:Y:S01]  /*07a0*/  DFMA R20, R10, R20, UR6 ;  /* 0x000000060a147e2b */ /* 0x000fe20008000014 */
[----:B------:R-:W-:Y:S01]  /*07b0*/  UMOV UR6, 0xb ;  /* 0x0000000b00067882 */ /* 0x000fe20000000000 */
[----:B------:R-:W-:Y:S01]  /*07c0*/  UMOV UR7, 0x3fe00000 ;  /* 0x3fe0000000077882 */ /* 0x000fe20000000000 */
[----:B------:R-:W-:-:S05]  /*07d0*/  DFMA R2, R2, R12, R16 ;  /* 0x0000000c0202722b */ /* 0x000fca0000000010 */
[----:B------:R-:W-:-:S05]  /*07e0*/  DFMA R20, R10, R20, UR6 ;  /* 0x000000060a147e2b */ /* 0x000fca0008000014 */
[----:B------:R-:W-:-:S03]  /*07f0*/  FFMA R4, RZ, 1.9267766475677490234, R3 ;  /* 0x3ff6a09eff047823 */ /* 0x000fc60000000003 */
[----:B------:R-:W-:Y:S02]  /*0800*/  DFMA R20, R10, R20, 1 ;  /* 0x3ff000000a14742b */ /* 0x000fe40000000014 */
[----:B------:R-:W-:-:S06]  /*0810*/  FSETP.GT.AND P0, PT, |R4|, 1.469367938527859385e-39, PT ;  /* 0x001000000400780b */ /* 0x000fcc0003f04200 */
[----:B------:R-:W-:-:S10]  /*0820*/  DFMA R20, R10, R20, 1 ;  /* 0x3ff000000a14742b */ /* 0x000fd40000000014 */
[----:B------:R-:W-:Y:S01]  /*0830*/  IMAD R11, R8, 0x100000, R21 ;  /* 0x00100000080b7824 */ /* 0x000fe200078e0215 */
[----:B------:R-:W-:Y:S01]  /*0840*/  MOV R10, R20 ;  /* 0x00000014000a7202 */ /* 0x000fe20000000f00 */
[----:B------:R-:W-:Y:S06]  /*0850*/  @!P2 BRA `(.L_x_5) ;  /* 0x000000000034a947 */ /* 0x000fec0003800000 */
[----:B------:R-:W-:Y:S01]  /*0860*/  FSETP.GEU.AND P3, PT, |R7|, 4.2275390625, PT ;  /* 0x408748000700780b */ /* 0x000fe20003f6e200 */
[C---:B------:R-:W-:Y:S02]  /*0870*/  DADD R10, R6.reuse, +INF ;  /* 0x7ff00000060a7429 */ /* 0x040fe40000000000 */
[----:B------:R-:W-:-:S08]  /*0880*/  DSETP.GEU.AND P2, PT, R6, RZ, PT ;  /* 0x000000ff0600722a */ /* 0x000fd00003f4e000 */
[----:B------:R-:W-:Y:S02]  /*0890*/  FSEL R10, R10, RZ, P2 ;  /* 0x000000ff0a0a7208 */ /* 0x000fe40001000000 */
[----:B------:R-:W-:Y:S01]  /*08a0*/  @!P3 LEA.HI R4, R8, R8, RZ, 0x1 ;  /* 0x000000080804b211 */ /* 0x000fe200078f08ff */
[----:B------:R-:W-:Y:S01]  /*08b0*/  @!P3 IMAD.MOV.U32 R6, RZ, RZ, R20 ;  /* 0x000000ffff06b224 */ /* 0x000fe200078e0014 */
[----:B------:R-:W-:Y:S02]  /*08c0*/  FSEL R11, R11, RZ, P2 ;  /* 0x000000ff0b0b7208 */ /* 0x000fe40001000000 */
[----:B------:R-:W-:-:S05]  /*08d0*/  @!P3 SHF.R.S32.HI R7, RZ, 0x1, R4 ;  /* 0x00000001ff07b819 */ /* 0x000fca0000011404 */
[----:B------:R-:W-:Y:S02]  /*08e0*/  @!P3 IMAD.IADD R8, R8, 0x1, -R7 ;  /* 0x000000010808b824 */ /* 0x000fe400078e0a07 */
[----:B------:R-:W-:-:S03]  /*08f0*/  @!P3 IMAD R7, R7, 0x100000, R21 ;  /* 0x001000000707b824 */ /* 0x000fc600078e0215 */
[----:B------:R-:W-:Y:S01]  /*0900*/  @!P3 LEA R9, R8, 0x3ff00000, 0x14 ;  /* 0x3ff000000809b811 */ /* 0x000fe200078ea0ff */
[----:B------:R-:W-:-:S06]  /*0910*/  @!P3 IMAD.MOV.U32 R8, RZ, RZ, RZ ;  /* 0x000000ffff08b224 */ /* 0x000fcc00078e00ff */
[----:B------:R-:W-:-:S11]  /*0920*/  @!P3 DMUL R10, R6, R8 ;  /* 0x00000008060ab228 */ /* 0x000fd60000000000 */
.L_x_5:
[----:B------:R-:W-:Y:S05]  /*0930*/  BSYNC.RECONVERGENT B0 ;  /* 0x0000000000007941 */ /* 0x000fea0003800200 */
.L_x_4:
[----:B------:R-:W-:Y:S01]  /*0940*/  BSSY.RECONVERGENT B0, `(.L_x_6) ;  /* 0x000000b000007945 */ /* 0x000fe20003800200 */
[----:B------:R-:W-:-:S03]  /*0950*/  DMUL R14, R14, R10 ;  /* 0x0000000a0e0e7228 */ /* 0x000fc60000000000 */
[----:B------:R-:W-:Y:S08]  /*0960*/  @P0 BRA P1, `(.L_x_7) ;  /* 0x0000000000200947 */ /* 0x000ff00000800000 */
[----:B------:R-:W-:Y:S01]  /*0970*/  IMAD.MOV.U32 R8, RZ, RZ, R18 ;  /* 0x000000ffff087224 */ /* 0x000fe200078e0012 */
[----:B------:R-:W-:Y:S01]  /*0980*/  MOV R4, 0x9d0 ;  /* 0x000009d000047802 */ /* 0x000fe20000000f00 */
[----:B------:R-:W-:Y:S02]  /*0990*/  IMAD.MOV.U32 R9, RZ, RZ, R19 ;  /* 0x000000ffff097224 */ /* 0x000fe400078e0013 */
[----:B------:R-:W-:Y:S02]  /*09a0*/  IMAD.MOV.U32 R10, RZ, RZ, 0x667f3bcd ;  /* 0x667f3bcdff0a7424 */ /* 0x000fe400078e00ff */
[----:B------:R-:W-:-:S07]  /*09b0*/  IMAD.MOV.U32 R11, RZ, RZ, 0x3ff6a09e ;  /* 0x3ff6a09eff0b7424 */ /* 0x000fce00078e00ff */
[----:B-1-3--:R-:W-:Y:S05]  /*09c0*/  CALL.REL.NOINC `($__internal_0_$__cuda_sm20_div_rn_f64_full) ;  /* 0x0000000800407944 */ /* 0x00afea0003c00000 */
[----:B------:R-:W-:Y:S01]  /*09d0*/  MOV R2, R8 ;  /* 0x0000000800027202 */ /* 0x000fe20000000f00 */
[----:B------:R-:W-:-:S07]  /*09e0*/  IMAD.MOV.U32 R3, RZ, RZ, R9 ;  /* 0x000000ffff037224 */ /* 0x000fce00078e0009 */
.L_x_7:
[----:B------:R-:W-:Y:S05]  /*09f0*/  BSYNC.RECONVERGENT B0 ;  /* 0x0000000000007941 */ /* 0x000fea0003800200 */
.L_x_6:
[----:B------:R-:W-:Y:S01]  /*0a00*/  IMAD.MOV.U32 R6, RZ, RZ, -0x24b905a1 ;  /* 0xdb46fa5fff067424 */ /* 0x000fe200078e00ff */
[----:B------:R-:W-:Y:S01]  /*0a10*/  UMOV UR6, 0xfba6f279 ;  /* 0xfba6f27900067882 */ /* 0x000fe20000000000 */
[----:B------:R-:W-:Y:S01]  /*0a20*/  IMAD.MOV.U32 R7, RZ, RZ, 0x3d47088f ;  /* 0x3d47088fff077424 */ /* 0x000fe200078e00ff */
[----:B------:R-:W-:Y:S01]  /*0a30*/  UMOV UR7, 0x3cf0679a ;  /* 0x3cf0679a00077882 */ /* 0x000fe20000000000 */
[----:B------:R-:W0:Y:S01]  /*0a40*/  LDC.64 R16, c[0x0][0x3a0] ;  /* 0x0000e800ff107b82 */ /* 0x000e220000000a00 */
[----:B------:R-:W-:-:S03]  /*0a50*/  IMAD.WIDE R10, R5, 0x8, R26 ;  /* 0x00000008050a7825 */ /* 0x000fc600078e021a */
[----:B------:R-:W-:Y:S01]  /*0a60*/  DFMA R6, |R2|, -UR6, R6 ;  /* 0x8000000602067c2b */ /* 0x000fe20008000206 */
[----:B------:R-:W-:Y:S01]  /*0a70*/  UMOV UR6, 0xb976a9b2 ;  /* 0xb976a9b200067882 */ /* 0x000fe20000000000 */
[----:B------:R-:W-:Y:S01]  /*0a80*/  UMOV UR7, 0x3d8df9f9 ;  /* 0x3d8df9f900077882 */ /* 0x000fe20000000000 */
[----:B---3--:R-:W-:Y:S01]  /*0a90*/  IMAD.WIDE R8, R5, 0x8, R24 ;  /* 0x0000000805087825 */ /* 0x008fe200078e0218 */
[----:B------:R-:W2:Y:S04]  /*0aa0*/  LDG.E.64 R10, desc[UR4][R10.64] ;  /* 0x000000040a0a7981 */ /* 0x000ea8000c1e1b00 */
[-C--:B------:R-:W-:Y:S01]  /*0ab0*/  DFMA R6, R6, |R2|.reuse, -UR6 ;  /* 0x8000000606067e2b */ /* 0x080fe20008000402 */
[----:B------:R-:W-:Y:S01]  /*0ac0*/  UMOV UR6, 0x590cc332 ;  /* 0x590cc33200067882 */ /* 0x000fe20000000000 */
[----:B------:R-:W-:Y:S01]  /*0ad0*/  UMOV UR7, 0x3dc7f1f5 ;  /* 0x3dc7f1f500077882 */ /* 0x000fe20000000000 */
[----:B------:R-:W2:Y:S05]  /*0ae0*/  LDG.E.64 R8, desc[UR4][R8.64] ;  /* 0x0000000408087981 */ /* 0x000eaa000c1e1b00 */
[----:B------:R-:W-:Y:S01]  /*0af0*/  DFMA R6, R6, |R2|, UR6 ;  /* 0x0000000606067e2b */ /* 0x000fe20008000402 */
[----:B------:R-:W-:Y:S01]  /*0b00*/  UMOV UR6, 0xcd2d56c4 ;  /* 0xcd2d56c400067882 */ /* 0x000fe20000000000 */
[----:B------:R-:W-:-:S06]  /*0b10*/  UMOV UR7, 0x3dfa28a3 ;  /* 0x3dfa28a300077882 */ /* 0x000fcc0000000000 */
[----:B------:R-:W-:Y:S01]  /*0b20*/  DFMA R6, R6, |R2|, -UR6 ;  /* 0x8000000606067e2b */ /* 0x000fe20008000402 */
[----:B------:R-:W-:Y:S01]  /*0b30*/  UMOV UR6, 0x67835925 ;  /* 0x6783592500067882 */ /* 0x000fe20000000000 */
[----:B------:R-:W-:-:S06]  /*0b40*/  UMOV UR7, 0x3e2485ee ;  /* 0x3e2485ee00077882 */ /* 0x000fcc0000000000 */
        /* <DEDUP_REMOVED lines=12> */
[-C--:B------:R-:W-:Y:S01]  /*0c10*/  DFMA R12, R6, |R2|.reuse, -UR6 ;  /* 0x80000006060c7e2b */ /* 0x080fe20008000402 */
[----:B------:R-:W-:Y:S01]  /*0c20*/  UMOV UR6, 0xc0f67a49 ;  /* 0xc0f67a4900067882 */ /* 0x000fe20000000000 */
[----:B------:R-:W-:Y:S01]  /*0c30*/  UMOV UR7, 0x3ea2ef6c ;  /* 0x3ea2ef6c00077882 */ /* 0x000fe20000000000 */
[----:B0-----:R0:W3:Y:S05]  /*0c40*/  LDG.E.64 R6, desc[UR4][R16.64] ;  /* 0x0000000410067981 */ /* 0x0010ea000c1e1b00 */
        /* <DEDUP_REMOVED lines=39> */
[----:B0-----:R-:W-:-:S08]  /*0ec0*/  DFMA R16, R12, |R2|, UR6 ;  /* 0x000000060c107e2b */ /* 0x001fd00008000402 */
[----:B------:R-:W-:-:S06]  /*0ed0*/  DFMA R18, R16, |R2|, |R2| ;  /* 0x400000021012722b */ /* 0x000fcc0000000402 */
[----:B------:R-:W0:Y:S02]  /*0ee0*/  F2F.F32.F64 R4, R18 ;  /* 0x0000001200047310 */ /* 0x000e240000301000 */
[----:B0-----:R-:W-:-:S06]  /*0ef0*/  FMUL R4, R4, -1.4426950216293334961 ;  /* 0xbfb8aa3b04047820 */ /* 0x001fcc0000400000 */
[----:B------:R-:W0:Y:S01]  /*0f00*/  FRND R4, R4 ;  /* 0x0000000400047307 */ /* 0x000e220000201000 */
[----:B------:R-:W-:Y:S01]  /*0f10*/  UMOV UR6, 0xfefa39ef ;  /* 0xfefa39ef00067882 */ /* 0x000fe20000000000 */
[----:B------:R-:W-:-:S06]  /*0f20*/  UMOV UR7, 0x3fe62e42 ;  /* 0x3fe62e4200077882 */ /* 0x000fcc0000000000 */
[----:B0-----:R-:W0:Y:S01]  /*0f30*/  F2F.F64.F32 R12, R4 ;  /* 0x00000004000c7310 */ /* 0x001e220000201800 */
[----:B------:R-:W-:Y:S02]  /*0f40*/  IMAD.MOV.U32 R20, RZ, RZ, -0x7649667 ;  /* 0xf89b6999ff147424 */ /* 0x000fe400078e00ff */
[----:B------:R-:W-:Y:S01]  /*0f50*/  IMAD.MOV.U32 R21, RZ, RZ, 0x3e928a27 ;  /* 0x3e928a27ff157424 */ /* 0x000fe200078e00ff */
[----:B0-----:R-:W-:Y:S01]  /*0f60*/  DFMA R12, R12, -UR6, -R18 ;  /* 0x800000060c0c7c2b */ /* 0x001fe20008000812 */
[----:B------:R-:W-:Y:S01]  /*0f70*/  UMOV UR6, 0xa4741b81 ;  /* 0xa4741b8100067882 */ /* 0x000fe20000000000 */
[----:B------:R-:W-:-:S06]  /*0f80*/  UMOV UR7, 0x3e5ae904 ;  /* 0x3e5ae90400077882 */ /* 0x000fcc0000000000 */
[----:B------:R-:W-:Y:S01]  /*0f90*/  DFMA R20, R12, UR6, R20 ;  /* 0x000000060c147c2b */ /* 0x000fe20008000014 */
[----:B------:R-:W-:Y:S01]  /*0fa0*/  UMOV UR6, 0x15ff7e07 ;  /* 0x15ff7e0700067882 */ /* 0x000fe20000000000 */
[----:B------:R-:W-:-:S06]  /*0fb0*/  UMOV UR7, 0x3ec71de7 ;  /* 0x3ec71de700077882 */ /* 0x000fcc0000000000 */
[----:B------:R-:W-:Y:S01]  /*0fc0*/  DFMA R20, R12, R20, UR6 ;  /* 0x000000060c147e2b */ /* 0x000fe20008000014 */
        /* <DEDUP_REMOVED lines=14> */
[C---:B------:R-:W-:Y:S01]  /*10b0*/  DFMA R20, R12.reuse, R20, UR6 ;  /* 0x000000060c147e2b */ /* 0x040fe20008000014 */
[----:B------:R-:W-:Y:S01]  /*10c0*/  UMOV UR6, 0x55555540 ;  /* 0x5555554000067882 */ /* 0x000fe20000000000 */
[----:B------:R-:W-:Y:S01]  /*10d0*/  UMOV UR7, 0x3fc55555 ;  /* 0x3fc5555500077882 */ /* 0x000fe20000000000 */
[----:B------:R-:W0:Y:S05]  /*10e0*/  MUFU.EX2 R4, R4 ;  /* 0x0000000400047308 */ /* 0x000e2a0000000800 */
[----:B------:R-:W-:Y:S01]  /*10f0*/  DFMA R20, R12, R20, UR6 ;  /* 0x000000060c147e2b */ /* 0x000fe20008000014 */
[----:B------:R-:W-:Y:S01]  /*1100*/  UMOV UR6, 0x5 ;  /* 0x0000000500067882 */ /* 0x000fe20000000000 */
[----:B------:R-:W-:Y:S01]  /*1110*/  UMOV UR7, 0x3fe00000 ;  /* 0x3fe0000000077882 */ /* 0x000fe20000000000 */
[----:B------:R-:W-:-:S05]  /*1120*/  DADD R18, -R18, |R2| ;  /* 0x0000000012127229 */ /* 0x000fca0000000502 */
[----:B------:R-:W-:-:S03]  /*1130*/  DFMA R20, R12, R20, UR6 ;  /* 0x000000060c147e2b */ /* 0x000fc60008000014 */
[----:B------:R-:W-:Y:S01]  /*1140*/  DFMA R18, R16, |R2|, R18 ;  /* 0x400000021012722b */ /* 0x000fe20000000012 */
[----:B0-----:R-:W0:Y:S04]  /*1150*/  F2F.F64.F32 R16, R4 ;  /* 0x0000000400107310 */ /* 0x001e280000201800 */
[----:B------:R-:W-:-:S08]  /*1160*/  DMUL R20, R12, R20 ;  /* 0x000000140c147228 */ /* 0x000fd00000000000 */
[----:B------:R-:W-:-:S08]  /*1170*/  DFMA R18, R12, R20, -R18 ;  /* 0x000000140c12722b */ /* 0x000fd00000000812 */
[----:B------:R-:W-:Y:S02]  /*1180*/  DADD R18, R12, R18 ;  /* 0x000000000c127229 */ /* 0x000fe40000000012 */
[----:B0-----:R-:W-:Y:S01]  /*1190*/  DADD R12, -R16, 1 ;  /* 0x3ff00000100c7429 */ /* 0x001fe20000000100 */
[----:B------:R-:W-:Y:S01]  /*11a0*/  UMOV UR6, 0x8dc96626 ;  /* 0x8dc9662600067882 */ /* 0x000fe20000000000 */
[----:B------:R-:W-:Y:S02]  /*11b0*/  UMOV UR7, 0x4017afb4 ;  /* 0x4017afb400077882 */ /* 0x000fe40000000000 */
[----:B------:R-:W-:-:S04]  /*11c0*/  DSETP.GE.AND P0, PT, |R2|, UR6, PT ;  /* 0x0000000602007e2a */ /* 0x000fc8000bf06200 */
[----:B------:R-:W-:-:S10]  /*11d0*/  DFMA R12, -R18, R16, R12 ;  /* 0x00000010120c722b */ /* 0x000fd4000000010c */
[----:B------:R-:W-:Y:S02]  /*11e0*/  FSEL R2, R13, 1.875, !P0 ;  /* 0x3ff000000d027808 */ /* 0x000fe40004000000 */
[----:B------:R-:W-:Y:S02]  /*11f0*/  FSEL R12, R12, RZ, !P0 ;  /* 0x000000ff0c0c7208 */ /* 0x000fe40004000000 */
[----:B------:R-:W-:Y:S01]  /*1200*/  LOP3.LUT R13, R2, 0x80000000, R3, 0xb8, !PT ;  /* 0x80000000020d7812 */ /* 0x000fe200078eb803 */
[----:B------:R-:W0:Y:S05]  /*1210*/  LDC.64 R16, c[0x0][0x398] ;  /* 0x0000e600ff107b82 */ /* 0x000e2a0000000a00 */
[----:B------:R-:W-:-:S02]  /*1220*/  DADD R12, R12, 1 ;  /* 0x3ff000000c0c7429 */ /* 0x000fc40000000000 */
[----:B--2---:R-:W-:-:S06]  /*1230*/  DMUL R8, R10, R8 ;  /* 0x000000080a087228 */ /* 0x004fcc0000000000 */
[----:B---3--:R-:W-:Y:S01]  /*1240*/  DFMA R6, R14, R12, R6 ;  /* 0x0000000c0e06722b */ /* 0x008fe20000000006 */
[----:B-1----:R-:W-:-:S07]  /*1250*/  IMAD.WIDE R2, R5, 0x8, R22 ;  /* 0x0000000805027825 */ /* 0x002fce00078e0216 */
[----:B------:R-:W-:-:S07]  /*1260*/  DMUL R6, R6, R8 ;  /* 0x0000000806067228 */ /* 0x000fce0000000000 */
[----:B------:R4:W-:Y:S04]  /*1270*/  STG.E.64 desc[UR4][R2.64], R6 ;  /* 0x0000000602007986 */ /* 0x0009e8000c101b04 */
[----:B0-----:R-:W2:Y:S01]  /*1280*/  LDG.E R16, desc[UR4][R16.64] ;  /* 0x0000000410107981 */ /* 0x001ea2000c1e1900 */
[----:B------:R-:W-:-:S05]  /*1290*/  IMAD.IADD R5, R0, 0x1, R5 ;  /* 0x0000000100057824 */ /* 0x000fca00078e0205 */
[----:B--2---:R-:W-:-:S13]  /*12a0*/  ISETP.GE.AND P0, PT, R5, R16, PT ;  /* 0x000000100500720c */ /* 0x004fda0003f06270 */
[----:B----4-:R-:W-:Y:S05]  /*12b0*/  @!P0 BRA `(.L_x_8) ;  /* 0xffffffec00908947 */ /* 0x010fea000383ffff */
[----:B------:R-:W-:Y:S05]  /*12c0*/  EXIT ;  /* 0x000000000000794d */ /* 0x000fea0003800000 */
        .weak           $__internal_0_$__cuda_sm20_div_rn_f64_full
        .type           $__internal_0_$__cuda_sm20_div_rn_f64_full,@function
        .size           $__internal_0_$__cuda_sm20_div_rn_f64_full,(.L_x_15 - $__internal_0_$__cuda_sm20_div_rn_f64_full)
$__internal_0_$__cuda_sm20_div_rn_f64_full:
[C---:B------:R-:W-:Y:S01]  /*12d0*/  FSETP.GEU.AND P0, PT, |R11|.reuse, 1.469367938527859385e-39, PT ;  /* 0x001000000b00780b */ /* 0x040fe20003f0e200 */
[----:B------:R-:W-:Y:S01]  /*12e0*/  IMAD.MOV.U32 R30, RZ, RZ, 0x1 ;  /* 0x00000001ff1e7424 */ /* 0x000fe200078e00ff */
[----:B------:R-:W-:Y:S01]  /*12f0*/  LOP3.LUT R12, R11, 0x800fffff, RZ, 0xc0, !PT ;  /* 0x800fffff0b0c7812 */ /* 0x000fe200078ec0ff */
[----:B------:R-:W-:Y:S01]  /*1300*/  BSSY.RECONVERGENT B1, `(.L_x_9) ;  /* 0x0000054000017945 */ /* 0x000fe20003800200 */
[C---:B------:R-:W-:Y:S02]  /*1310*/  FSETP.GEU.AND P2, PT, |R9|.reuse, 1.469367938527859385e-39, PT ;  /* 0x001000000900780b */ /* 0x040fe40003f4e200 */
[----:B------:R-:W-:Y:S01]  /*1320*/  LOP3.LUT R13, R12, 0x3ff00000, RZ, 0xfc, !PT ;  /* 0x3ff000000c0d7812 */ /* 0x000fe200078efcff */
[----:B------:R-:W-:Y:S01]  /*1330*/  IMAD.MOV.U32 R12, RZ, RZ, R10 ;  /* 0x000000ffff0c7224 */ /* 0x000fe200078e000a */
[----:B------:R-:W-:Y:S02]  /*1340*/  LOP3.LUT R6, R9, 0x7ff00000, RZ, 0xc0, !PT ;  /* 0x7ff0000009067812 */ /* 0x000fe400078ec0ff */
[----:B------:R-:W-:-:S03]  /*1350*/  LOP3.LUT R35, R11, 0x7ff00000, RZ, 0xc0, !PT ;  /* 0x7ff000000b237812 */ /* 0x000fc600078ec0ff */
[----:B------:R-:W-:Y:S01]  /*1360*/  @!P0 DMUL R12, R10, 8.98846567431157953865e+307 ;  /* 0x7fe000000a0c8828 */ /* 0x000fe20000000000 */
[C---:B------:R-:W-:Y:S01]  /*1370*/  ISETP.GE.U32.AND P1, PT, R6.reuse, R35, PT ;  /* 0x000000230600720c */ /* 0x040fe20003f26070 */
[----:B------:R-:W-:Y:S02]  /*1380*/  IMAD.MOV.U32 R34, RZ, RZ, R6 ;  /* 0x000000ffff227224 */ /* 0x000fe400078e0006 */
[----:B------:R-:W-:Y:S01]  /*1390*/  @!P2 LOP3.LUT R7, R11, 0x7ff00000, RZ, 0xc0, !PT ;  /* 0x7ff000000b07a812 */ /* 0x000fe200078ec0ff */
[----:B------:R-:W-:Y:S01]  /*13a0*/  @!P2 IMAD.MOV.U32 R36, RZ, RZ, RZ ;  /* 0x000000ffff24a224 */ /* 0x000fe200078e00ff */
[----:B------:R-:W0:Y:S02]  /*13b0*/  MUFU.RCP64H R31, R13 ;  /* 0x0000000d001f7308 */ /* 0x000e240000001800 */
[----:B------:R-:W-:Y:S02]  /*13c0*/  @!P2 ISETP.GE.U32.AND P3, PT, R6, R7, PT ;  /* 0x000000070600a20c */ /* 0x000fe40003f66070 */
[----:B------:R-:W-:-:S02]  /*13d0*/  MOV R7, 0x1ca00000 ;  /* 0x1ca0000000077802 */ /* 0x000fc40000000f00 */
[----:B------:R-:W-:Y:S02]  /*13e0*/  @!P0 LOP3.LUT R35, R13, 0x7ff00000, RZ, 0xc0, !PT ;  /* 0x7ff000000d238812 */ /* 0x000fe400078ec0ff */
[----:B------:R-:W-:Y:S01]  /*13f0*/  @!P2 SEL R37, R7, 0x63400000, !P3 ;  /* 0x634000000725a807 */ /* 0x000fe20005800000 */
[----:B0-----:R-:W-:-:S08]  /*1400*/  DFMA R32, R30, -R12, 1 ;  /* 0x3ff000001e20742b */ /* 0x001fd0000000080c */
[----:B------:R-:W-:-:S08]  /*1410*/  DFMA R32, R32, R32, R32 ;  /* 0x000000202020722b */ /* 0x000fd00000000020 */
[----:B------:R-:W-:Y:S01]  /*1420*/  DFMA R32, R30, R32, R30 ;  /* 0x000000201e20722b */ /* 0x000fe2000000001e */
[--C-:B------:R-:W-:Y:S02]  /*1430*/  @!P2 LOP3.LUT R30, R37, 0x80000000, R9.reuse, 0xf8, !PT ;  /* 0x80000000251ea812 */ /* 0x100fe400078ef809 */
[----:B------:R-:W-:Y:S02]  /*1440*/  SEL R31, R7, 0x63400000, !P1 ;  /* 0x63400000071f7807 */ /* 0x000fe40004800000 */
[----:B------:R-:W-:Y:S01]  /*1450*/  @!P2 LOP3.LUT R37, R30, 0x100000, RZ, 0xfc, !PT ;  /* 0x001000001e25a812 */ /* 0x000fe200078efcff */
[----:B------:R-:W-:Y:S02]  /*1460*/  IMAD.MOV.U32 R30, RZ, RZ, R8 ;  /* 0x000000ffff1e7224 */ /* 0x000fe400078e0008 */
[----:B------:R-:W-:Y:S01]  /*1470*/  DFMA R38, R32, -R12, 1 ;  /* 0x3ff000002026742b */ /* 0x000fe2000000080c */
[----:B------:R-:W-:-:S06]  /*1480*/  LOP3.LUT R31, R31, 0x800fffff, R9, 0xf8, !PT ;  /* 0x800fffff1f1f7812 */ /* 0x000fcc00078ef809 */
[----:B------:R-:W-:Y:S02]  /*1490*/  @!P2 DFMA R30, R30, 2, -R36 ;  /* 0x400000001e1ea82b */ /* 0x000fe40000000824 */
[----:B------:R-:W-:-:S08]  /*14a0*/  DFMA R38, R32, R38, R32 ;  /* 0x000000262026722b */ /* 0x000fd00000000020 */
[----:B------:R-:W-:Y:S01]  /*14b0*/  DMUL R36, R38, R30 ;  /* 0x0000001e26247228 */ /* 0x000fe20000000000 */
[----:B------:R-:W-:-:S07]  /*14c0*/  @!P2 LOP3.LUT R34, R31, 0x7ff00000, RZ, 0xc0, !PT ;  /* 0x7ff000001f22a812 */ /* 0x000fce00078ec0ff */
[----:B------:R-:W-:-:S08]  /*14d0*/  DFMA R32, R36, -R12, R30 ;  /* 0x8000000c2420722b */ /* 0x000fd0000000001e */
[----:B------:R-:W-:Y:S01]  /*14e0*/  DFMA R32, R38, R32, R36 ;  /* 0x000000202620722b */ /* 0x000fe20000000024 */
[----:B------:R-:W-:-:S05]  /*14f0*/  VIADD R36, R34, 0xffffffff ;  /* 0xffffffff22247836 */ /* 0x000fca0000000000 */
[----:B------:R-:W-:Y:S01]  /*1500*/  ISETP.GT.U32.AND P0, PT, R36, 0x7feffffe, PT ;  /* 0x7feffffe2400780c */ /* 0x000fe20003f04070 */
[----:B------:R-:W-:-:S05]  /*1510*/  VIADD R36, R35, 0xffffffff ;  /* 0xffffffff23247836 */ /* 0x000fca0000000000 */
[----:B------:R-:W-:-:S13]  /*1520*/  ISETP.GT.U32.OR P0, PT, R36, 0x7feffffe, P0 ;  /* 0x7feffffe2400780c */ /* 0x000fda0000704470 */
[----:B------:R-:W-:Y:S05]  /*1530*/  @P0 BRA `(.L_x_10) ;  /* 0x00000000006c0947 */ /* 0x000fea0003800000 */
[----:B------:R-:W-:-:S04]  /*1540*/  LOP3.LUT R9, R11, 0x7ff00000, RZ, 0xc0, !PT ;  /* 0x7ff000000b097812 */ /* 0x000fc800078ec0ff */
[CC--:B------:R-:W-:Y:S02]  /*1550*/  VIADDMNMX R8, R6.reuse, -R9.reuse, 0xb9600000, !PT ;  /* 0xb960000006087446 */ /* 0x0c0fe40007800909 */
[----:B------:R-:W-:Y:S02]  /*1560*/  ISETP.GE.U32.AND P0, PT, R6, R9, PT ;  /* 0x000000090600720c */ /* 0x000fe40003f06070 */
[----:B------:R-:W-:Y:S02]  /*1570*/  VIMNMX R8, PT, PT, R8, 0x46a00000, PT ;  /* 0x46a0000008087848 */ /* 0x000fe40003fe0100 */
[----:B------:R-:W-:-:S05]  /*1580*/  SEL R7, R7, 0x63400000, !P0 ;  /* 0x6340000007077807 */ /* 0x000fca0004000000 */
[----:B------:R-:W-:Y:S01]  /*1590*/  IMAD.IADD R34, R8, 0x1, -R7 ;  /* 0x0000000108227824 */ /* 0x000fe200078e0a07 */
[----:B------:R-:W-:-:S03]  /*15a0*/  MOV R8, RZ ;  /* 0x000000ff00087202 */ /* 0x000fc60000000f00 */
[----:B------:R-:W-:-:S06]  /*15b0*/  VIADD R9, R34, 0x7fe00000 ;  /* 0x7fe0000022097836 */ /* 0x000fcc0000000000 */
[----:B------:R-:W-:-:S10]  /*15c0*/  DMUL R6, R32, R8 ;  /* 0x0000000820067228 */ /* 0x000fd40000000000 */
[----:B------:R-:W-:-:S13]  /*15d0*/  FSETP.GTU.AND P0, PT, |R7|, 1.469367938527859385e-39, PT ;  /* 0x001000000700780b */ /* 0x000fda0003f0c200 */
[----:B------:R-:W-:Y:S05]  /*15e0*/  @P0 BRA `(.L_x_11) ;  /* 0x0000000000940947 */ /* 0x000fea0003800000 */
[----:B------:R-:W-:Y:S01]  /*15f0*/  DFMA R12, R32, -R12, R30 ;  /* 0x8000000c200c722b */ /* 0x000fe2000000001e */
[----:B------:R-:W-:-:S09]  /*1600*/  IMAD.MOV.U32 R8, RZ, RZ, RZ ;  /* 0x000000ffff087224 */ /* 0x000fd200078e00ff */
[C---:B------:R-:W-:Y:S02]  /*1610*/  FSETP.NEU.AND P0, PT, R13.reuse, RZ, PT ;  /* 0x000000ff0d00720b */ /* 0x040fe40003f0d000 */
[----:B------:R-:W-:-:S04]  /*1620*/  LOP3.LUT R31, R13, 0x80000000, R11, 0x48, !PT ;  /* 0x800000000d1f7812 */ /* 0x000fc800078e480b */
[----:B------:R-:W-:-:S07]  /*1630*/  LOP3.LUT R9, R31, R9, RZ, 0xfc, !PT ;  /* 0x000000091f097212 */ /* 0x000fce00078efcff */
[----:B------:R-:W-:Y:S05]  /*1640*/  @!P0 BRA `(.L_x_11) ;  /* 0x00000000007c8947 */ /* 0x000fea0003800000 */
[----:B------:R-:W-:Y:S01]  /*1650*/  IMAD.MOV R11, RZ, RZ, -R34 ;  /* 0x000000ffff0b7224 */ /* 0x000fe200078e0a22 */
[----:B------:R-:W-:Y:S01]  /*1660*/  DMUL.RP R8, R32, R8 ;  /* 0x0000000820087228 */ /* 0x000fe20000008000 */
[----:B------:R-:W-:-:S06]  /*1670*/  IMAD.MOV.U32 R10, RZ, RZ, RZ ;  /* 0x000000ffff0a7224 */ /* 0x000fcc00078e00ff */
[----:B------:R-:W-:-:S03]  /*1680*/  DFMA R10, R6, -R10, R32 ;  /* 0x8000000a060a722b */ /* 0x000fc60000000020 */
[----:B------:R-:W-:-:S03]  /*1690*/  LOP3.LUT R31, R9, R31, RZ, 0x3c, !PT ;  /* 0x0000001f091f7212 */ /* 0x000fc600078e3cff */
[----:B------:R-:W-:-:S04]  /*16a0*/  IADD3 R10, PT, PT, -R34, -0x43300000, RZ ;  /* 0xbcd00000220a7810 */ /* 0x000fc80007ffe1ff */
[----:B------:R-:W-:-:S04]  /*16b0*/  FSETP.NEU.AND P0, PT, |R11|, R10, PT ;  /* 0x0000000a0b00720b */ /* 0x000fc80003f0d200 */
[----:B------:R-:W-:Y:S02]  /*16c0*/  FSEL R6, R8, R6, !P0 ;  /* 0x0000000608067208 */ /* 0x000fe40004000000 */
[----:B------:R-:W-:Y:S01]  /*16d0*/  FSEL R7, R31, R7, !P0 ;  /* 0x000000071f077208 */ /* 0x000fe20004000000 */
[----:B------:R-:W-:Y:S06]  /*16e0*/  BRA `(.L_x_11) ;  /* 0x0000000000547947 */ /* 0x000fec0003800000 */
.L_x_10:
[----:B------:R-:W-:-:S14]  /*16f0*/  DSETP.NAN.AND P0, PT, R8, R8, PT ;  /* 0x000000080800722a */ /* 0x000fdc0003f08000 */
[----:B------:R-:W-:Y:S05]  /*1700*/  @P0 BRA `(.L_x_12) ;  /* 0x0000000000440947 */ /* 0x000fea0003800000 */
[----:B------:R-:W-:-:S14]  /*1710*/  DSETP.NAN.AND P0, PT, R10, R10, PT ;  /* 0x0000000a0a00722a */ /* 0x000fdc0003f08000 */
[----:B------:R-:W-:Y:S05]  /*1720*/  @P0 BRA `(.L_x_13) ;  /* 0x0000000000300947 */ /* 0x000fea0003800000 */
[----:B------:R-:W-:Y:S01]  /*1730*/  ISETP.NE.AND P0, PT, R34, R35, PT ;  /* 0x000000232200720c */ /* 0x000fe20003f05270 */
[----:B------:R-:W-:Y:S02]  /*1740*/  IMAD.MOV.U32 R6, RZ, RZ, 0x0 ;  /* 0x00000000ff067424 */ /* 0x000fe400078e00ff */
[----:B------:R-:W-:-:S10]  /*1750*/  IMAD.MOV.U32 R7, RZ, RZ, -0x80000 ;  /* 0xfff80000ff077424 */ /* 0x000fd400078e00ff */
[----:B------:R-:W-:Y:S05]  /*1760*/  @!P0 BRA `(.L_x_11) ;  /* 0x0000000000348947 */ /* 0x000fea0003800000 */
[----:B------:R-:W-:Y:S02]  /*1770*/  ISETP.NE.AND P0, PT, R34, 0x7ff00000, PT ;  /* 0x7ff000002200780c */ /* 0x000fe40003f05270 */
[----:B------:R-:W-:Y:S02]  /*1780*/  LOP3.LUT R7, R9, 0x80000000, R11, 0x48, !PT ;  /* 0x8000000009077812 */ /* 0x000fe400078e480b */
[----:B------:R-:W-:-:S13]  /*1790*/  ISETP.EQ.OR P0, PT, R35, RZ, !P0 ;  /* 0x000000ff2300720c */ /* 0x000fda0004702670 */
[----:B------:R-:W-:Y:S01]  /*17a0*/  @P0 LOP3.LUT R8, R7, 0x7ff00000, RZ, 0xfc, !PT ;  /* 0x7ff0000007080812 */ /* 0x000fe200078efcff */
[----:B------:R-:W-:Y:S02]  /*17b0*/  @!P0 IMAD.MOV.U32 R6, RZ, RZ, RZ ;  /* 0x000000ffff068224 */ /* 0x000fe400078e00ff */
[----:B------:R-:W-:Y:S01]  /*17c0*/  @P0 IMAD.MOV.U32 R6, RZ, RZ, RZ ;  /* 0x000000ffff060224 */ /* 0x000fe200078e00ff */
[----:B------:R-:W-:Y:S01]  /*17d0*/  @P0 MOV R7, R8 ;  /* 0x0000000800070202 */ /* 0x000fe20000000f00 */
[----:B------:R-:W-:Y:S06]  /*17e0*/  BRA `(.L_x_11) ;  /* 0x0000000000147947 */ /* 0x000fec0003800000 */
.L_x_13:
[----:B------:R-:W-:Y:S01]  /*17f0*/  LOP3.LUT R7, R11, 0x80000, RZ, 0xfc, !PT ;  /* 0x000800000b077812 */ /* 0x000fe200078efcff */
[----:B------:R-:W-:Y:S01]  /*1800*/  IMAD.MOV.U32 R6, RZ, RZ, R10 ;  /* 0x000000ffff067224 */ /* 0x000fe200078e000a */
[----:B------:R-:W-:Y:S06]  /*1810*/  BRA `(.L_x_11) ;  /* 0x0000000000087947 */ /* 0x000fec0003800000 */
.L_x_12:
[----:B------:R-:W-:Y:S01]  /*1820*/  LOP3.LUT R7, R9, 0x80000, RZ, 0xfc, !PT ;  /* 0x0008000009077812 */ /* 0x000fe200078efcff */
[----:B------:R-:W-:-:S07]  /*1830*/  IMAD.MOV.U32 R6, RZ, RZ, R8 ;  /* 0x000000ffff067224 */ /* 0x000fce00078e0008 */
.L_x_11:
[----:B------:R-:W-:Y:S05]  /*1840*/  BSYNC.RECONVERGENT B1 ;  /* 0x0000000000017941 */ /* 0x000fea0003800200 */
.L_x_9:
[----:B------:R-:W-:Y:S02]  /*1850*/  IMAD.MOV.U32 R8, RZ, RZ, R6 ;  /* 0x000000ffff087224 */ /* 0x000fe400078e0006 */
[----:B------:R-:W-:Y:S02]  /*1860*/  IMAD.MOV.U32 R9, RZ, RZ, R7 ;  /* 0x000000ffff097224 */ /* 0x000fe400078e0007 */
[----:B------:R-:W-:Y:S02]  /*1870*/  IMAD.MOV.U32 R6, RZ, RZ, R4 ;  /* 0x000000ffff067224 */ /* 0x000fe400078e0004 */
[----:B------:R-:W-:-:S04]  /*1880*/  IMAD.MOV.U32 R7, RZ, RZ, 0x0 ;  /* 0x00000000ff077424 */ /* 0x000fc800078e00ff */
[----:B------:R-:W-:Y:S05]  /*1890*/  RET.REL.NODEC R6 `(_Z15SkewGaussianBWFPKdS0_S0_PKiS0_Pd) ;  /* 0xffffffe406d87950 */ /* 0x000fea0003c3ffff */
.L_x_14:
[----:B------:R-:W-:-:S00]  /*18a0*/  BRA `(.L_x_14) ;  /* 0xfffffffc00fc7947 */ /* 0x000fc0000383ffff */
[----:B------:R-:W-:-:S00]  /*18b0*/  NOP ;  /* 0x0000000000007918 */ /* 0x000fc00000000000 */
        /* <DEDUP_REMOVED lines=12> */
.L_x_15:


//--------------------- .nv.shared.reserved.0     --------------------------
	.section	.nv.shared.reserved.0,"aw",@nobits
	.weak		__nv_reservedSMEM_offset_0_alias
	.size		__nv_reservedSMEM_offset_0_alias, 0, 64
	.other		__nv_reservedSMEM_offset_0_alias,@"STO_CUDA_RESERVED_SHARED STV_DEFAULT"
__nv_reservedSMEM_offset_0_alias:
	.zero		0
	.zero		64


//--------------------- .nv.constant0._Z15SkewGaussianBWFPKdS0_S0_PKiS0_Pd --------------------------
	.section	.nv.constant0._Z15SkewGaussianBWFPKdS0_S0_PKiS0_Pd,"a",@progbits
	.sectionflags	@""
	.align	4
.nv.constant0._Z15SkewGaussianBWFPKdS0_S0_PKiS0_Pd:
	.zero		944


//--------------------- SYMBOLS --------------------------

	.type		.nv.reservedSmem.offset0,@object
	.size		.nv.reservedSmem.offset0,0x4
